//
// Generated by NVIDIA NVVM Compiler
//
// Compiler Build ID: CL-36424714
// Cuda compilation tools, release 13.0, V13.0.88
// Based on NVVM 20.0.0
//

.version 9.0
.target sm_100
.address_size 64

	// .globl	_Z4copyPfPKf
// _ZZ18transposeCoalescedPfS_E4tile has been demoted

.visible .entry _Z4copyPfPKf(
	.param .u64 .ptr .align 1 _Z4copyPfPKf_param_0,
	.param .u64 .ptr .align 1 _Z4copyPfPKf_param_1
)
{
	.reg .b32 	%r<18>;
	.reg .b32 	%f<5>;
	.reg .b64 	%rd<17>;

	ld.param.u64 	%rd1, [_Z4copyPfPKf_param_0];
	ld.param.u64 	%rd2, [_Z4copyPfPKf_param_1];
	mov.u32 	%r1, %ctaid.x;
	shl.b32 	%r2, %r1, 5;
	mov.u32 	%r3, %tid.x;
	add.s32 	%r4, %r2, %r3;
	mov.u32 	%r5, %ctaid.y;
	shl.b32 	%r6, %r5, 5;
	mov.u32 	%r7, %tid.y;
	add.s32 	%r8, %r6, %r7;
	mov.u32 	%r9, %nctaid.x;
	cvta.to.global.u64 	%rd3, %rd2;
	cvta.to.global.u64 	%rd4, %rd1;
	mul.lo.s32 	%r10, %r9, %r8;
	shl.b32 	%r11, %r10, 5;
	add.s32 	%r12, %r4, %r11;
	mul.wide.s32 	%rd5, %r12, 4;
	add.s64 	%rd6, %rd3, %rd5;
	ld.global.f32 	%f1, [%rd6];
	add.s64 	%rd7, %rd4, %rd5;
	st.global.f32 	[%rd7], %f1;
	shl.b32 	%r13, %r9, 8;
	add.s32 	%r14, %r12, %r13;
	mul.wide.s32 	%rd8, %r14, 4;
	add.s64 	%rd9, %rd3, %rd8;
	ld.global.f32 	%f2, [%rd9];
	add.s64 	%rd10, %rd4, %rd8;
	st.global.f32 	[%rd10], %f2;
	shl.b32 	%r15, %r9, 9;
	add.s32 	%r16, %r12, %r15;
	mul.wide.s32 	%rd11, %r16, 4;
	add.s64 	%rd12, %rd3, %rd11;
	ld.global.f32 	%f3, [%rd12];
	add.s64 	%rd13, %rd4, %rd11;
	st.global.f32 	[%rd13], %f3;
	add.s32 	%r17, %r16, %r13;
	mul.wide.s32 	%rd14, %r17, 4;
	add.s64 	%rd15, %rd3, %rd14;
	ld.global.f32 	%f4, [%rd15];
	add.s64 	%rd16, %rd4, %rd14;
	st.global.f32 	[%rd16], %f4;
	ret;

}
	// .globl	_Z14transposeNaivePfPKf
.visible .entry _Z14transposeNaivePfPKf(
	.param .u64 .ptr .align 1 _Z14transposeNaivePfPKf_param_0,
	.param .u64 .ptr .align 1 _Z14transposeNaivePfPKf_param_1
)
{
	.reg .b32 	%r<18>;
	.reg .b32 	%f<5>;
	.reg .b64 	%rd<15>;

	ld.param.u64 	%rd1, [_Z14transposeNaivePfPKf_param_0];
	ld.param.u64 	%rd2, [_Z14transposeNaivePfPKf_param_1];
	mov.u32 	%r1, %ctaid.x;
	shl.b32 	%r2, %r1, 5;
	mov.u32 	%r3, %tid.x;
	add.s32 	%r4, %r2, %r3;
	mov.u32 	%r5, %ctaid.y;
	shl.b32 	%r6, %r5, 5;
	mov.u32 	%r7, %tid.y;
	add.s32 	%r8, %r6, %r7;
	mov.u32 	%r9, %nctaid.x;
	shl.b32 	%r10, %r9, 5;
	cvta.to.global.u64 	%rd3, %rd2;
	cvta.to.global.u64 	%rd4, %rd1;
	mad.lo.s32 	%r11, %r8, %r10, %r4;
	mul.wide.s32 	%rd5, %r11, 4;
	add.s64 	%rd6, %rd3, %rd5;
	ld.global.f32 	%f1, [%rd6];
	mad.lo.s32 	%r12, %r4, %r10, %r8;
	mul.wide.s32 	%rd7, %r12, 4;
	add.s64 	%rd8, %rd4, %rd7;
	st.global.f32 	[%rd8], %f1;
	shl.b32 	%r13, %r9, 8;
	add.s32 	%r14, %r11, %r13;
	mul.wide.s32 	%rd9, %r14, 4;
	add.s64 	%rd10, %rd3, %rd9;
	ld.global.f32 	%f2, [%rd10];
	st.global.f32 	[%rd8+32], %f2;
	shl.b32 	%r15, %r9, 9;
	add.s32 	%r16, %r11, %r15;
	mul.wide.s32 	%rd11, %r16, 4;
	add.s64 	%rd12, %rd3, %rd11;
	ld.global.f32 	%f3, [%rd12];
	st.global.f32 	[%rd8+64], %f3;
	add.s32 	%r17, %r16, %r13;
	mul.wide.s32 	%rd13, %r17, 4;
	add.s64 	%rd14, %rd3, %rd13;
	ld.global.f32 	%f4, [%rd14];
	st.global.f32 	[%rd8+96], %f4;
	ret;

}
	// .globl	_Z18transposeCoalescedPfS_
.visible .entry _Z18transposeCoalescedPfS_(
	.param .u64 .ptr .align 1 _Z18transposeCoalescedPfS__param_0,
	.param .u64 .ptr .align 1 _Z18transposeCoalescedPfS__param_1
)
{
	.reg .b32 	%r<31>;
	.reg .b32 	%f<9>;
	.reg .b64 	%rd<21>;
	// demoted variable
	.shared .align 4 .b8 _ZZ18transposeCoalescedPfS_E4tile[4224];
	ld.param.u64 	%rd1, [_Z18transposeCoalescedPfS__param_0];
	ld.param.u64 	%rd2, [_Z18transposeCoalescedPfS__param_1];
	mov.u32 	%r1, %ctaid.x;
	shl.b32 	%r2, %r1, 5;
	mov.u32 	%r3, %tid.x;
	add.s32 	%r4, %r2, %r3;
	mov.u32 	%r5, %ctaid.y;
	shl.b32 	%r6, %r5, 5;
	mov.u32 	%r7, %tid.y;
	add.s32 	%r8, %r6, %r7;
	mov.u32 	%r9, %nctaid.x;
	shl.b32 	%r10, %r9, 5;
	shl.b32 	%r11, %r3, 2;
	mov.u32 	%r12, _ZZ18transposeCoalescedPfS_E4tile;
	add.s32 	%r13, %r12, %r11;
	cvta.to.global.u64 	%rd3, %rd2;
	mad.lo.s32 	%r14, %r8, %r10, %r4;
	mul.wide.s32 	%rd4, %r14, 4;
	add.s64 	%rd5, %rd3, %rd4;
	ld.global.f32 	%f1, [%rd5];
	mad.lo.s32 	%r15, %r7, 132, %r13;
	st.shared.f32 	[%r15], %f1;
	shl.b32 	%r16, %r9, 8;
	add.s32 	%r17, %r14, %r16;
	mul.wide.s32 	%rd6, %r17, 4;
	add.s64 	%rd7, %rd3, %rd6;
	ld.global.f32 	%f2, [%rd7];
	st.shared.f32 	[%r15+1056], %f2;
	shl.b32 	%r18, %r9, 9;
	add.s32 	%r19, %r14, %r18;
	mul.wide.s32 	%rd8, %r19, 4;
	add.s64 	%rd9, %rd3, %rd8;
	ld.global.f32 	%f3, [%rd9];
	st.shared.f32 	[%r15+2112], %f3;
	add.s32 	%r20, %r19, %r16;
	mul.wide.s32 	%rd10, %r20, 4;
	add.s64 	%rd11, %rd3, %rd10;
	ld.global.f32 	%f4, [%rd11];
	st.shared.f32 	[%r15+3168], %f4;
	bar.sync 	0;
	add.s32 	%r21, %r6, %r3;
	add.s32 	%r22, %r2, %r7;
	shl.b32 	%r23, %r3, 7;
	add.s32 	%r24, %r13, %r23;
	cvta.to.global.u64 	%rd12, %rd1;
	shl.b32 	%r25, %r7, 2;
	add.s32 	%r26, %r24, %r25;
	ld.shared.f32 	%f5, [%r26];
	mad.lo.s32 	%r27, %r22, %r10, %r21;
	mul.wide.s32 	%rd13, %r27, 4;
	add.s64 	%rd14, %rd12, %rd13;
	st.global.f32 	[%rd14], %f5;
	ld.shared.f32 	%f6, [%r26+32];
	add.s32 	%r28, %r27, %r16;
	mul.wide.s32 	%rd15, %r28, 4;
	add.s64 	%rd16, %rd12, %rd15;
	st.global.f32 	[%rd16], %f6;
	ld.shared.f32 	%f7, [%r26+64];
	add.s32 	%r29, %r27, %r18;
	mul.wide.s32 	%rd17, %r29, 4;
	add.s64 	%rd18, %rd12, %rd17;
	st.global.f32 	[%rd18], %f7;
	ld.shared.f32 	%f8, [%r26+96];
	add.s32 	%r30, %r29, %r16;
	mul.wide.s32 	%rd19, %r30, 4;
	add.s64 	%rd20, %rd12, %rd19;
	st.global.f32 	[%rd20], %f8;
	ret;

}


// ===== COMPILED SASS (sm_100) =====

	.target	sm_100

	.elftype	@"ET_EXEC"


//--------------------- .note.nv.tkinfo           --------------------------
	.section	.note.nv.tkinfo,"",@"SHT_NOTE"
	.sectionflags	@"SHF_NOTE_NV_TKINFO"
	.tkinfo
        /*0018*/ 	.word	0x00000002
        /*0030*/ 	.string	""
        /*0030*/ 	.string	"ptxas"
        /*0030*/ 	.string	"Cuda compilation tools, release 13.0, V13.0.88"
        /*0030*/ 	.string	"Build cuda_13.0.r13.0/compiler.36424714_0"
        /*0030*/ 	.string	"-arch sm_100 -m 64 "



//--------------------- .note.nv.cuinfo           --------------------------
	.section	.note.nv.cuinfo,"",@"SHT_NOTE"
	.sectionflags	@"SHF_NOTE_NV_CUINFO"
        /*0018*/ 	.short	0x0002
        /*001a*/ 	.short	0x0064
        /*001c*/ 	.short	0x0082
	.zero		2


//--------------------- .nv.info                  --------------------------
	.section	.nv.info,"",@"SHT_CUDA_INFO"
	.align	4


	//----- nvinfo : EIATTR_REGCOUNT
	.align		4
        /*0000*/ 	.byte	0x04, 0x2f
        /*0002*/ 	.short	(.L_1 - .L_0)
	.align		4
.L_0:
        /*0004*/ 	.word	index@(_Z4copyPfPKf)
        /*0008*/ 	.word	0x00000018


	//----- nvinfo : EIATTR_FRAME_SIZE
	.align		4
.L_1:
        /*000c*/ 	.byte	0x04, 0x11
        /*000e*/ 	.short	(.L_3 - .L_2)
	.align		4
.L_2:
        /*0010*/ 	.word	index@(_Z4copyPfPKf)
        /*0014*/ 	.word	0x00000000


	//----- nvinfo : EIATTR_REGCOUNT
	.align		4
.L_3:
        /*0018*/ 	.byte	0x04, 0x2f
        /*001a*/ 	.short	(.L_5 - .L_4)
	.align		4
.L_4:
        /*001c*/ 	.word	index@(_Z14transposeNaivePfPKf)
        /*0020*/ 	.word	0x00000010


	//----- nvinfo : EIATTR_FRAME_SIZE
	.align		4
.L_5:
        /*0024*/ 	.byte	0x04, 0x11
        /*0026*/ 	.short	(.L_7 - .L_6)
	.align		4
.L_6:
        /*0028*/ 	.word	index@(_Z14transposeNaivePfPKf)
        /*002c*/ 	.word	0x00000000


	//----- nvinfo : EIATTR_REGCOUNT
	.align		4
.L_7:
        /*0030*/ 	.byte	0x04, 0x2f
        /*0032*/ 	.short	(.L_9 - .L_8)
	.align		4
.L_8:
        /*0034*/ 	.word	index@(_Z18transposeCoalescedPfS_)
        /*0038*/ 	.word	0x00000018


	//----- nvinfo : EIATTR_FRAME_SIZE
	.align		4
.L_9:
        /*003c*/ 	.byte	0x04, 0x11
        /*003e*/ 	.short	(.L_11 - .L_10)
	.align		4
.L_10:
        /*0040*/ 	.word	index@(_Z18transposeCoalescedPfS_)
        /*0044*/ 	.word	0x00000000


	//----- nvinfo : EIATTR_MIN_STACK_SIZE
	.align		4
.L_11:
        /*0048*/ 	.byte	0x04, 0x12
        /*004a*/ 	.short	(.L_13 - .L_12)
	.align		4
.L_12:
        /*004c*/ 	.word	index@(_Z18transposeCoalescedPfS_)
        /*0050*/ 	.word	0x00000000


	//----- nvinfo : EIATTR_MIN_STACK_SIZE
	.align		4
.L_13:
        /*0054*/ 	.byte	0x04, 0x12
        /*0056*/ 	.short	(.L_15 - .L_14)
	.align		4
.L_14:
        /*0058*/ 	.word	index@(_Z14transposeNaivePfPKf)
        /*005c*/ 	.word	0x00000000


	//----- nvinfo : EIATTR_MIN_STACK_SIZE
	.align		4
.L_15:
        /*0060*/ 	.byte	0x04, 0x12
        /*0062*/ 	.short	(.L_17 - .L_16)
	.align		4
.L_16:
        /*0064*/ 	.word	index@(_Z4copyPfPKf)
        /*0068*/ 	.word	0x00000000
.L_17:


//--------------------- .nv.compat                --------------------------
	.section	.nv.compat,"",@"SHT_CUDA_COMPAT_INFO"
	.align	4
        /*0000*/ 	.byte	0x02, 0x09, 0x00, 0x00, 0x02, 0x02, 0x01, 0x00, 0x02, 0x05, 0x05, 0x00, 0x03, 0x07, 0x01, 0x01
        /*0010*/ 	.byte	0x02, 0x03, 0x00, 0x00, 0x02, 0x06, 0x01, 0x00, 0x04, 0x0b, 0x08, 0x00, 0x09, 0x00, 0x00, 0x00
        /*0020*/ 	.byte	0x00, 0x00, 0x00, 0x00


//--------------------- .nv.info._Z18transposeCoalescedPfS_ --------------------------
	.section	.nv.info._Z18transposeCoalescedPfS_,"",@"SHT_CUDA_INFO"
	.sectionflags	@""
	.align	4


	//----- nvinfo : EIATTR_CUDA_API_VERSION
	.align		4
        /*0000*/ 	.byte	0x04, 0x37
        /*0002*/ 	.short	(.L_19 - .L_18)
.L_18:
        /*0004*/ 	.word	0x00000082


	//----- nvinfo : EIATTR_KPARAM_INFO
	.align		4
.L_19:
        /*0008*/ 	.byte	0x04, 0x17
        /*000a*/ 	.short	(.L_21 - .L_20)
.L_20:
        /*000c*/ 	.word	0x00000000
        /*0010*/ 	.short	0x0001
        /*0012*/ 	.short	0x0008
        /*0014*/ 	.byte	0x00, 0xf5, 0x21, 0x00


	//----- nvinfo : EIATTR_KPARAM_INFO
	.align		4
.L_21:
        /*0018*/ 	.byte	0x04, 0x17
        /*001a*/ 	.short	(.L_23 - .L_22)
.L_22:
        /*001c*/ 	.word	0x00000000
        /*0020*/ 	.short	0x0000
        /*0022*/ 	.short	0x0000
        /*0024*/ 	.byte	0x00, 0xf5, 0x21, 0x00


	//----- nvinfo : EIATTR_SPARSE_MMA_MASK
	.align		4
.L_23:
        /*0028*/ 	.byte	0x03, 0x50
        /*002a*/ 	.short	0x0000


	//----- nvinfo : EIATTR_MAXREG_COUNT
	.align		4
        /*002c*/ 	.byte	0x03, 0x1b
        /*002e*/ 	.short	0x00ff


	//----- nvinfo : EIATTR_NUM_BARRIERS
	.align		4
        /*0030*/ 	.byte	0x02, 0x4c
        /*0032*/ 	.byte	0x01
	.zero		1


	//----- nvinfo : EIATTR_MERCURY_ISA_VERSION
	.align		4
        /*0034*/ 	.byte	0x03, 0x5f
        /*0036*/ 	.short	0x0101


	//----- nvinfo : EIATTR_VRC_CTA_INIT_COUNT
	.align		4
        /*0038*/ 	.byte	0x02, 0x4a
	.zero		1
	.zero		1


	//----- nvinfo : EIATTR_EXIT_INSTR_OFFSETS
	.align		4
        /*003c*/ 	.byte	0x04, 0x1c
        /*003e*/ 	.short	(.L_25 - .L_24)


	//   ....[0]....
.L_24:
        /*0040*/ 	.word	0x00000360


	//----- nvinfo : EIATTR_CBANK_PARAM_SIZE
	.align		4
.L_25:
        /*0044*/ 	.byte	0x03, 0x19
        /*0046*/ 	.short	0x0010


	//----- nvinfo : EIATTR_PARAM_CBANK
	.align		4
        /*0048*/ 	.byte	0x04, 0x0a
        /*004a*/ 	.short	(.L_27 - .L_26)
	.align		4
.L_26:
        /*004c*/ 	.word	index@(.nv.constant0._Z18transposeCoalescedPfS_)
        /*0050*/ 	.short	0x0380
        /*0052*/ 	.short	0x0010


	//----- nvinfo : EIATTR_SW_WAR
	.align		4
.L_27:
        /*0054*/ 	.byte	0x04, 0x36
        /*0056*/ 	.short	(.L_29 - .L_28)
.L_28:
        /*0058*/ 	.word	0x00000008
.L_29:


//--------------------- .nv.info._Z14transposeNaivePfPKf --------------------------
	.section	.nv.info._Z14transposeNaivePfPKf,"",@"SHT_CUDA_INFO"
	.sectionflags	@""
	.align	4


	//----- nvinfo : EIATTR_CUDA_API_VERSION
	.align		4
        /*0000*/ 	.byte	0x04, 0x37
        /*0002*/ 	.short	(.L_31 - .L_30)
.L_30:
        /*0004*/ 	.word	0x00000082


	//----- nvinfo : EIATTR_KPARAM_INFO
	.align		4
.L_31:
        /*0008*/ 	.byte	0x04, 0x17
        /*000a*/ 	.short	(.L_33 - .L_32)
.L_32:
        /*000c*/ 	.word	0x00000000
        /*0010*/ 	.short	0x0001
        /*0012*/ 	.short	0x0008
        /*0014*/ 	.byte	0x00, 0xf5, 0x21, 0x00


	//----- nvinfo : EIATTR_KPARAM_INFO
	.align		4
.L_33:
        /*0018*/ 	.byte	0x04, 0x17
        /*001a*/ 	.short	(.L_35 - .L_34)
.L_34:
        /*001c*/ 	.word	0x00000000
        /*0020*/ 	.short	0x0000
        /*0022*/ 	.short	0x0000
        /*0024*/ 	.byte	0x00, 0xf5, 0x21, 0x00


	//----- nvinfo : EIATTR_SPARSE_MMA_MASK
	.align		4
.L_35:
        /*0028*/ 	.byte	0x03, 0x50
        /*002a*/ 	.short	0x0000


	//----- nvinfo : EIATTR_MAXREG_COUNT
	.align		4
        /*002c*/ 	.byte	0x03, 0x1b
        /*002e*/ 	.short	0x00ff


	//----- nvinfo : EIATTR_MERCURY_ISA_VERSION
	.align		4
        /*0030*/ 	.byte	0x03, 0x5f
        /*0032*/ 	.short	0x0101


	//----- nvinfo : EIATTR_VRC_CTA_INIT_COUNT
	.align		4
        /*0034*/ 	.byte	0x02, 0x4a
	.zero		1
	.zero		1


	//----- nvinfo : EIATTR_EXIT_INSTR_OFFSETS
	.align		4
        /*0038*/ 	.byte	0x04, 0x1c
        /*003a*/ 	.short	(.L_37 - .L_36)


	//   ....[0]....
.L_36:
        /*003c*/ 	.word	0x000001e0


	//----- nvinfo : EIATTR_CBANK_PARAM_SIZE
	.align		4
.L_37:
        /*0040*/ 	.byte	0x03, 0x19
        /*0042*/ 	.short	0x0010


	//----- nvinfo : EIATTR_PARAM_CBANK
	.align		4
        /*0044*/ 	.byte	0x04, 0x0a
        /*0046*/ 	.short	(.L_39 - .L_38)
	.align		4
.L_38:
        /*0048*/ 	.word	index@(.nv.constant0._Z14transposeNaivePfPKf)
        /*004c*/ 	.short	0x0380
        /*004e*/ 	.short	0x0010


	//----- nvinfo : EIATTR_SW_WAR
	.align		4
.L_39:
        /*0050*/ 	.byte	0x04, 0x36
        /*0052*/ 	.short	(.L_41 - .L_40)
.L_40:
        /*0054*/ 	.word	0x00000008
.L_41:


//--------------------- .nv.info._Z4copyPfPKf     --------------------------
	.section	.nv.info._Z4copyPfPKf,"",@"SHT_CUDA_INFO"
	.sectionflags	@""
	.align	4


	//----- nvinfo : EIATTR_CUDA_API_VERSION
	.align		4
        /*0000*/ 	.byte	0x04, 0x37
        /*0002*/ 	.short	(.L_43 - .L_42)
.L_42:
        /*0004*/ 	.word	0x00000082


	//----- nvinfo : EIATTR_KPARAM_INFO
	.align		4
.L_43:
        /*0008*/ 	.byte	0x04, 0x17
        /*000a*/ 	.short	(.L_45 - .L_44)
.L_44:
        /*000c*/ 	.word	0x00000000
        /*0010*/ 	.short	0x0001
        /*0012*/ 	.short	0x0008
        /*0014*/ 	.byte	0x00, 0xf5, 0x21, 0x00


	//----- nvinfo : EIATTR_KPARAM_INFO
	.align		4
.L_45:
        /*0018*/ 	.byte	0x04, 0x17
        /*001a*/ 	.short	(.L_47 - .L_46)
.L_46:
        /*001c*/ 	.word	0x00000000
        /*0020*/ 	.short	0x0000
        /*0022*/ 	.short	0x0000
        /*0024*/ 	.byte	0x00, 0xf5, 0x21, 0x00


	//----- nvinfo : EIATTR_SPARSE_MMA_MASK
	.align		4
.L_47:
        /*0028*/ 	.byte	0x03, 0x50
        /*002a*/ 	.short	0x0000


	//----- nvinfo : EIATTR_MAXREG_COUNT
	.align		4
        /*002c*/ 	.byte	0x03, 0x1b
        /*002e*/ 	.short	0x00ff


	//----- nvinfo : EIATTR_MERCURY_ISA_VERSION
	.align		4
        /*0030*/ 	.byte	0x03, 0x5f
        /*0032*/ 	.short	0x0101


	//----- nvinfo : EIATTR_VRC_CTA_INIT_COUNT
	.align		4
        /*0034*/ 	.byte	0x02, 0x4a
	.zero		1
	.zero		1


	//----- nvinfo : EIATTR_EXIT_INSTR_OFFSETS
	.align		4
        /*0038*/ 	.byte	0x04, 0x1c
        /*003a*/ 	.short	(.L_49 - .L_48)


	//   ....[0]....
.L_48:
        /*003c*/ 	.word	0x00000200


	//----- nvinfo : EIATTR_CBANK_PARAM_SIZE
	.align		4
.L_49:
        /*0040*/ 	.byte	0x03, 0x19
        /*0042*/ 	.short	0x0010


	//----- nvinfo : EIATTR_PARAM_CBANK
	.align		4
        /*0044*/ 	.byte	0x04, 0x0a
        /*0046*/ 	.short	(.L_51 - .L_50)
	.align		4
.L_50:
        /*0048*/ 	.word	index@(.nv.constant0._Z4copyPfPKf)
        /*004c*/ 	.short	0x0380
        /*004e*/ 	.short	0x0010


	//----- nvinfo : EIATTR_SW_WAR
	.align		4
.L_51:
        /*0050*/ 	.byte	0x04, 0x36
        /*0052*/ 	.short	(.L_53 - .L_52)
.L_52:
        /*0054*/ 	.word	0x00000008
.L_53:


//--------------------- .nv.callgraph             --------------------------
	.section	.nv.callgraph,"",@"SHT_CUDA_CALLGRAPH"
	.align	4
	.sectionentsize	8
	.align		4
        /*0000*/ 	.word	0x00000000
	.align		4
        /*0004*/ 	.word	0xffffffff
	.align		4
        /*0008*/ 	.word	0x00000000
	.align		4
        /*000c*/ 	.word	0xfffffffe
	.align		4
        /*0010*/ 	.word	0x00000000
	.align		4
        /*0014*/ 	.word	0xfffffffd
	.align		4
        /*0018*/ 	.word	0x00000000
	.align		4
        /*001c*/ 	.word	0xfffffffc


//--------------------- .text._Z18transposeCoalescedPfS_ --------------------------
	.section	.text._Z18transposeCoalescedPfS_,"ax",@progbits
	.align	128
        .global         _Z18transposeCoalescedPfS_
        .type           _Z18transposeCoalescedPfS_,@function
        .size           _Z18transposeCoalescedPfS_,(.L_x_3 - _Z18transposeCoalescedPfS_)
        .other          _Z18transposeCoalescedPfS_,@"STO_CUDA_ENTRY STV_DEFAULT"
_Z18transposeCoalescedPfS_:
.text._Z18transposeCoalescedPfS_:
[----:B------:R-:W-:Y:S01]  /*0000*/  LDC R1, c[0x0][0x37c] ;  /* 0x0000df00ff017b82 */ /* 0x000fe20000000800 */
[----:B------:R-:W0:Y:S07]  /*0010*/  S2R R6, SR_CTAID.X ;  /* 0x0000000000067919 */ /* 0x000e2e0000002500 */
[----:B------:R-:W1:Y:S01]  /*0020*/  LDC R4, c[0x0][0x370] ;  /* 0x0000dc00ff047b82 */ /* 0x000e620000000800 */
[----:B------:R-:W2:Y:S01]  /*0030*/  LDCU.64 UR6, c[0x0][0x358] ;  /* 0x00006b00ff0677ac */ /* 0x000ea20008000a00 */
[----:B------:R-:W0:Y:S01]  /*0040*/  S2R R5, SR_TID.X ;  /* 0x0000000000057919 */ /* 0x000e220000002100 */
[----:B------:R-:W3:Y:S05]  /*0050*/  S2R R0, SR_CTAID.Y ;  /* 0x0000000000007919 */ /* 0x000eea0000002600 */
[----:B------:R-:W4:Y:S01]  /*0060*/  LDC.64 R2, c[0x0][0x388] ;  /* 0x0000e200ff027b82 */ /* 0x000f220000000a00 */
[----:B------:R-:W3:Y:S01]  /*0070*/  S2R R7, SR_TID.Y ;  /* 0x0000000000077919 */ /* 0x000ee20000002200 */
[----:B-1----:R-:W-:-:S02]  /*0080*/  SHF.L.U32 R8, R4, 0x5, RZ ;  /* 0x0000000504087819 */ /* 0x002fc400000006ff */
[----:B0-----:R-:W-:Y:S02]  /*0090*/  LEA R9, R6, R5, 0x5 ;  /* 0x0000000506097211 */ /* 0x001fe400078e28ff */
[----:B---3--:R-:W-:-:S05]  /*00a0*/  LEA R10, R0, R7, 0x5 ;  /* 0x00000007000a7211 */ /* 0x008fca00078e28ff */
[----:B------:R-:W-:-:S04]  /*00b0*/  IMAD R9, R10, R8, R9 ;  /* 0x000000080a097224 */ /* 0x000fc800078e0209 */
[--C-:B----4-:R-:W-:Y:S01]  /*00c0*/  IMAD.WIDE R10, R9, 0x4, R2.reuse ;  /* 0x00000004090a7825 */ /* 0x110fe200078e0202 */
[CC--:B------:R-:W-:Y:S02]  /*00d0*/  LEA R15, R4.reuse, R9.reuse, 0x9 ;  /* 0x00000009040f7211 */ /* 0x0c0fe400078e48ff */
[C---:B------:R-:W-:Y:S02]  /*00e0*/  LEA R13, R4.reuse, R9, 0x8 ;  /* 0x00000009040d7211 */ /* 0x040fe400078e40ff */
[----:B------:R-:W-:Y:S01]  /*00f0*/  LEA R17, R4, R15, 0x8 ;  /* 0x0000000f04117211 */ /* 0x000fe200078e40ff */
[--C-:B------:R-:W-:Y:S01]  /*0100*/  IMAD.WIDE R14, R15, 0x4, R2.reuse ;  /* 0x000000040f0e7825 */ /* 0x100fe200078e0202 */
[----:B--2---:R-:W2:Y:S03]  /*0110*/  LDG.E R10, desc[UR6][R10.64] ;  /* 0x000000060a0a7981 */ /* 0x004ea6000c1e1900 */
[----:B------:R-:W-:-:S02]  /*0120*/  IMAD.WIDE R12, R13, 0x4, R2 ;  /* 0x000000040d0c7825 */ /* 0x000fc400078e0202 */
[----:B------:R-:W3:Y:S02]  /*0130*/  LDG.E R14, desc[UR6][R14.64] ;  /* 0x000000060e0e7981 */ /* 0x000ee4000c1e1900 */
[----:B------:R-:W-:Y:S02]  /*0140*/  IMAD.WIDE R2, R17, 0x4, R2 ;  /* 0x0000000411027825 */ /* 0x000fe400078e0202 */
[----:B------:R-:W4:Y:S04]  /*0150*/  LDG.E R12, desc[UR6][R12.64] ;  /* 0x000000060c0c7981 */ /* 0x000f28000c1e1900 */
[----:B------:R0:W5:Y:S01]  /*0160*/  LDG.E R18, desc[UR6][R2.64] ;  /* 0x0000000602127981 */ /* 0x000162000c1e1900 */
[----:B------:R-:W1:Y:S01]  /*0170*/  S2UR UR5, SR_CgaCtaId ;  /* 0x00000000000579c3 */ /* 0x000e620000008800 */
[----:B------:R-:W-:-:S07]  /*0180*/  UMOV UR4, 0x400 ;  /* 0x0000040000047882 */ /* 0x000fce0000000000 */
[----:B0-----:R-:W0:Y:S01]  /*0190*/  LDC.64 R2, c[0x0][0x380] ;  /* 0x0000e000ff027b82 */ /* 0x001e220000000a00 */
[----:B-1----:R-:W-:-:S06]  /*01a0*/  ULEA UR4, UR5, UR4, 0x18 ;  /* 0x0000000405047291 */ /* 0x002fcc000f8ec0ff */
[----:B------:R-:W-:-:S05]  /*01b0*/  LEA R16, R5, UR4, 0x2 ;  /* 0x0000000405107c11 */ /* 0x000fca000f8e10ff */
[----:B------:R-:W-:Y:S01]  /*01c0*/  IMAD R9, R7, 0x84, R16 ;  /* 0x0000008407097824 */ /* 0x000fe200078e0210 */
[----:B------:R-:W-:-:S04]  /*01d0*/  LEA R16, R5, R16, 0x7 ;  /* 0x0000001005107211 */ /* 0x000fc800078e38ff */
[----:B------:R-:W-:Y:S02]  /*01e0*/  LEA R16, R7, R16, 0x2 ;  /* 0x0000001007107211 */ /* 0x000fe400078e10ff */
[----:B------:R-:W-:Y:S02]  /*01f0*/  LEA R5, R0, R5, 0x5 ;  /* 0x0000000500057211 */ /* 0x000fe400078e28ff */
[----:B------:R-:W-:-:S05]  /*0200*/  LEA R6, R6, R7, 0x5 ;  /* 0x0000000706067211 */ /* 0x000fca00078e28ff */
[----:B------:R-:W-:-:S05]  /*0210*/  IMAD R5, R8, R6, R5 ;  /* 0x0000000608057224 */ /* 0x000fca00078e0205 */
[CC--:B------:R-:W-:Y:S02]  /*0220*/  LEA R17, R4.reuse, R5.reuse, 0x9 ;  /* 0x0000000504117211 */ /* 0x0c0fe400078e48ff */
[C---:B------:R-:W-:Y:S02]  /*0230*/  LEA R7, R4.reuse, R5, 0x8 ;  /* 0x0000000504077211 */ /* 0x040fe400078e40ff */
[----:B------:R-:W-:Y:S01]  /*0240*/  LEA R21, R4, R17, 0x8 ;  /* 0x0000001104157211 */ /* 0x000fe200078e40ff */
[----:B0-----:R-:W-:-:S04]  /*0250*/  IMAD.WIDE R4, R5, 0x4, R2 ;  /* 0x0000000405047825 */ /* 0x001fc800078e0202 */
[--C-:B------:R-:W-:Y:S01]  /*0260*/  IMAD.WIDE R6, R7, 0x4, R2.reuse ;  /* 0x0000000407067825 */ /* 0x100fe200078e0202 */
[----:B--2---:R-:W-:Y:S04]  /*0270*/  STS [R9], R10 ;  /* 0x0000000a09007388 */ /* 0x004fe80000000800 */
[----:B---3--:R-:W-:Y:S04]  /*0280*/  STS [R9+0x840], R14 ;  /* 0x0008400e09007388 */ /* 0x008fe80000000800 */
[----:B----4-:R-:W-:Y:S04]  /*0290*/  STS [R9+0x420], R12 ;  /* 0x0004200c09007388 */ /* 0x010fe80000000800 */
[----:B-----5:R0:W-:Y:S01]  /*02a0*/  STS [R9+0xc60], R18 ;  /* 0x000c601209007388 */ /* 0x0201e20000000800 */
[----:B------:R-:W-:Y:S06]  /*02b0*/  BAR.SYNC.DEFER_BLOCKING 0x0 ;  /* 0x0000000000007b1d */ /* 0x000fec0000010000 */
[----:B------:R-:W1:Y:S04]  /*02c0*/  LDS R11, [R16] ;  /* 0x00000000100b7984 */ /* 0x000e680000000800 */
[----:B------:R-:W2:Y:S04]  /*02d0*/  LDS R13, [R16+0x20] ;  /* 0x00002000100d7984 */ /* 0x000ea80000000800 */
[----:B------:R-:W3:Y:S04]  /*02e0*/  LDS R15, [R16+0x40] ;  /* 0x00004000100f7984 */ /* 0x000ee80000000800 */
[----:B------:R-:W4:Y:S01]  /*02f0*/  LDS R19, [R16+0x60] ;  /* 0x0000600010137984 */ /* 0x000f220000000800 */
[----:B0-----:R-:W-:-:S04]  /*0300*/  IMAD.WIDE R8, R17, 0x4, R2 ;  /* 0x0000000411087825 */ /* 0x001fc800078e0202 */
[----:B------:R-:W-:Y:S01]  /*0310*/  IMAD.WIDE R2, R21, 0x4, R2 ;  /* 0x0000000415027825 */ /* 0x000fe200078e0202 */
[----:B-1----:R-:W-:Y:S04]  /*0320*/  STG.E desc[UR6][R4.64], R11 ;  /* 0x0000000b04007986 */ /* 0x002fe8000c101906 */
[----:B--2---:R-:W-:Y:S04]  /*0330*/  STG.E desc[UR6][R6.64], R13 ;  /* 0x0000000d06007986 */ /* 0x004fe8000c101906 */
[----:B---3--:R-:W-:Y:S04]  /*0340*/  STG.E desc[UR6][R8.64], R15 ;  /* 0x0000000f08007986 */ /* 0x008fe8000c101906 */
[----:B----4-:R-:W-:Y:S01]  /*0350*/  STG.E desc[UR6][R2.64], R19 ;  /* 0x0000001302007986 */ /* 0x010fe2000c101906 */
[----:B------:R-:W-:Y:S05]  /*0360*/  EXIT ;  /* 0x000000000000794d */ /* 0x000fea0003800000 */
.L_x_0:
[----:B------:R-:W-:-:S00]  /*0370*/  BRA `(.L_x_0) ;  /* 0xfffffffc00fc7947 */ /* 0x000fc0000383ffff */
[----:B------:R-:W-:-:S00]  /*0380*/  NOP ;  /* 0x0000000000007918 */ /* 0x000fc00000000000 */
[----:B------:R-:W-:-:S00]  /*0390*/  NOP ;  /* 0x0000000000007918 */ /* 0x000fc00000000000 */
[----:B------:R-:W-:-:S00]  /*03a0*/  NOP ;  /* 0x0000000000007918 */ /* 0x000fc00000000000 */
[----:B------:R-:W-:-:S00]  /*03b0*/  NOP ;  /* 0x0000000000007918 */ /* 0x000fc00000000000 */
[----:B------:R-:W-:-:S00]  /*03c0*/  NOP ;  /* 0x0000000000007918 */ /* 0x000fc00000000000 */
[----:B------:R-:W-:-:S00]  /*03d0*/  NOP ;  /* 0x0000000000007918 */ /* 0x000fc00000000000 */
[----:B------:R-:W-:-:S00]  /*03e0*/  NOP ;  /* 0x0000000000007918 */ /* 0x000fc00000000000 */
[----:B------:R-:W-:-:S00]  /*03f0*/  NOP ;  /* 0x0000000000007918 */ /* 0x000fc00000000000 */
.L_x_3:


//--------------------- .text._Z14transposeNaivePfPKf --------------------------
	.section	.text._Z14transposeNaivePfPKf,"ax",@progbits
	.align	128
        .global         _Z14transposeNaivePfPKf
        .type           _Z14transposeNaivePfPKf,@function
        .size           _Z14transposeNaivePfPKf,(.L_x_4 - _Z14transposeNaivePfPKf)
        .other          _Z14transposeNaivePfPKf,@"STO_CUDA_ENTRY STV_DEFAULT"
_Z14transposeNaivePfPKf:
.text._Z14transposeNaivePfPKf:
[----:B------:R-:W-:Y:S01]  /*0000*/  LDC R1, c[0x0][0x37c] ;  /* 0x0000df00ff017b82 */ /* 0x000fe20000000800 */
[----:B------:R-:W0:Y:S07]  /*0010*/  S2R R0, SR_CTAID.X ;  /* 0x0000000000007919 */ /* 0x000e2e0000002500 */
[----:B------:R-:W1:Y:S01]  /*0020*/  LDC R12, c[0x0][0x370] ;  /* 0x0000dc00ff0c7b82 */ /* 0x000e620000000800 */
[----:B------:R-:W2:Y:S01]  /*0030*/  LDCU.64 UR4, c[0x0][0x358] ;  /* 0x00006b00ff0477ac */ /* 0x000ea20008000a00 */
[----:B------:R-:W0:Y:S01]  /*0040*/  S2R R5, SR_TID.X ;  /* 0x0000000000057919 */ /* 0x000e220000002100 */
[----:B------:R-:W3:Y:S05]  /*0050*/  S2R R9, SR_CTAID.Y ;  /* 0x0000000000097919 */ /* 0x000eea0000002600 */
[----:B------:R-:W4:Y:S01]  /*0060*/  LDC.64 R2, c[0x0][0x388] ;  /* 0x0000e200ff027b82 */ /* 0x000f220000000a00 */
[----:B------:R-:W3:Y:S07]  /*0070*/  S2R R4, SR_TID.Y ;  /* 0x0000000000047919 */ /* 0x000eee0000002200 */
[----:B------:R-:W5:Y:S01]  /*0080*/  LDC.64 R6, c[0x0][0x380] ;  /* 0x0000e000ff067b82 */ /* 0x000f620000000a00 */
[----:B-1----:R-:W-:-:S02]  /*0090*/  SHF.L.U32 R8, R12, 0x5, RZ ;  /* 0x000000050c087819 */ /* 0x002fc400000006ff */
[----:B0-----:R-:W-:Y:S02]  /*00a0*/  LEA R0, R0, R5, 0x5 ;  /* 0x0000000500007211 */ /* 0x001fe400078e28ff */
[----:B---3--:R-:W-:-:S05]  /*00b0*/  LEA R9, R9, R4, 0x5 ;  /* 0x0000000409097211 */ /* 0x008fca00078e28ff */
[----:B------:R-:W-:-:S04]  /*00c0*/  IMAD R11, R9, R8, R0 ;  /* 0x00000008090b7224 */ /* 0x000fc800078e0200 */
[----:B----4-:R-:W-:-:S06]  /*00d0*/  IMAD.WIDE R4, R11, 0x4, R2 ;  /* 0x000000040b047825 */ /* 0x010fcc00078e0202 */
[----:B--2---:R-:W2:Y:S01]  /*00e0*/  LDG.E R5, desc[UR4][R4.64] ;  /* 0x0000000404057981 */ /* 0x004ea2000c1e1900 */
[----:B------:R-:W-:Y:S01]  /*00f0*/  IMAD R9, R0, R8, R9 ;  /* 0x0000000800097224 */ /* 0x000fe200078e0209 */
[----:B------:R-:W-:-:S03]  /*0100*/  LEA R13, R12, R11, 0x8 ;  /* 0x0000000b0c0d7211 */ /* 0x000fc600078e40ff */
[----:B-----5:R-:W-:-:S04]  /*0110*/  IMAD.WIDE R6, R9, 0x4, R6 ;  /* 0x0000000409067825 */ /* 0x020fc800078e0206 */
[----:B------:R-:W-:Y:S01]  /*0120*/  IMAD.WIDE R8, R13, 0x4, R2 ;  /* 0x000000040d087825 */ /* 0x000fe200078e0202 */
[----:B--2---:R-:W-:Y:S05]  /*0130*/  STG.E desc[UR4][R6.64], R5 ;  /* 0x0000000506007986 */ /* 0x004fea000c101904 */
[----:B------:R-:W2:Y:S01]  /*0140*/  LDG.E R9, desc[UR4][R8.64] ;  /* 0x0000000408097981 */ /* 0x000ea2000c1e1900 */
[----:B------:R-:W-:-:S05]  /*0150*/  LEA R13, R12, R11, 0x9 ;  /* 0x0000000b0c0d7211 */ /* 0x000fca00078e48ff */
[--C-:B------:R-:W-:Y:S01]  /*0160*/  IMAD.WIDE R10, R13, 0x4, R2.reuse ;  /* 0x000000040d0a7825 */ /* 0x100fe200078e0202 */
[----:B------:R-:W-:Y:S01]  /*0170*/  LEA R13, R12, R13, 0x8 ;  /* 0x0000000d0c0d7211 */ /* 0x000fe200078e40ff */
[----:B--2---:R-:W-:Y:S04]  /*0180*/  STG.E desc[UR4][R6.64+0x20], R9 ;  /* 0x0000200906007986 */ /* 0x004fe8000c101904 */
[----:B------:R-:W2:Y:S01]  /*0190*/  LDG.E R11, desc[UR4][R10.64] ;  /* 0x000000040a0b7981 */ /* 0x000ea2000c1e1900 */
[----:B------:R-:W-:-:S03]  /*01a0*/  IMAD.WIDE R2, R13, 0x4, R2 ;  /* 0x000000040d027825 */ /* 0x000fc600078e0202 */
[----:B--2---:R-:W-:Y:S04]  /*01b0*/  STG.E desc[UR4][R6.64+0x40], R11 ;  /* 0x0000400b06007986 */ /* 0x004fe8000c101904 */
[----:B------:R-:W2:Y:S04]  /*01c0*/  LDG.E R3, desc[UR4][R2.64] ;  /* 0x0000000402037981 */ /* 0x000ea8000c1e1900 */
[----:B--2---:R-:W-:Y:S01]  /*01d0*/  STG.E desc[UR4][R6.64+0x60], R3 ;  /* 0x0000600306007986 */ /* 0x004fe2000c101904 */
[----:B------:R-:W-:Y:S05]  /*01e0*/  EXIT ;  /* 0x000000000000794d */ /* 0x000fea0003800000 */
.L_x_1:
        /* <DEDUP_REMOVED lines=9> */
.L_x_4:


//--------------------- .text._Z4copyPfPKf        --------------------------
	.section	.text._Z4copyPfPKf,"ax",@progbits
	.align	128
        .global         _Z4copyPfPKf
        .type           _Z4copyPfPKf,@function
        .size           _Z4copyPfPKf,(.L_x_5 - _Z4copyPfPKf)
        .other          _Z4copyPfPKf,@"STO_CUDA_ENTRY STV_DEFAULT"
_Z4copyPfPKf:
.text._Z4copyPfPKf:
[----:B------:R-:W-:Y:S01]  /*0000*/  LDC R1, c[0x0][0x37c] ;  /* 0x0000df00ff017b82 */ /* 0x000fe20000000800 */
[----:B------:R-:W0:Y:S07]  /*0010*/  S2R R0, SR_CTAID.Y ;  /* 0x0000000000007919 */ /* 0x000e2e0000002600 */
[----:B------:R-:W1:Y:S01]  /*0020*/  LDC R16, c[0x0][0x370] ;  /* 0x0000dc00ff107b82 */ /* 0x000e620000000800 */
[----:B------:R-:W2:Y:S01]  /*0030*/  LDCU.64 UR4, c[0x0][0x358] ;  /* 0x00006b00ff0477ac */ /* 0x000ea20008000a00 */
[----:B------:R-:W0:Y:S01]  /*0040*/  S2R R5, SR_TID.Y ;  /* 0x0000000000057919 */ /* 0x000e220000002200 */
[----:B------:R-:W3:Y:S05]  /*0050*/  S2R R4, SR_CTAID.X ;  /* 0x0000000000047919 */ /* 0x000eea0000002500 */
[----:B------:R-:W4:Y:S01]  /*0060*/  LDC.64 R2, c[0x0][0x388] ;  /* 0x0000e200ff027b82 */ /* 0x000f220000000a00 */
[----:B------:R-:W3:Y:S01]  /*0070*/  S2R R7, SR_TID.X ;  /* 0x0000000000077919 */ /* 0x000ee20000002100 */
[----:B0-----:R-:W-:-:S05]  /*0080*/  LEA R0, R0, R5, 0x5 ;  /* 0x0000000500007211 */ /* 0x001fca00078e28ff */
[----:B-1----:R-:W-:Y:S01]  /*0090*/  IMAD R5, R0, R16, RZ ;  /* 0x0000001000057224 */ /* 0x002fe200078e02ff */
[----:B---3--:R-:W-:-:S04]  /*00a0*/  LEA R0, R4, R7, 0x5 ;  /* 0x0000000704007211 */ /* 0x008fc800078e28ff */
[----:B------:R-:W-:Y:S02]  /*00b0*/  LEA R13, R5, R0, 0x5 ;  /* 0x00000000050d7211 */ /* 0x000fe400078e28ff */
[----:B------:R-:W0:Y:S03]  /*00c0*/  LDC.64 R4, c[0x0][0x380] ;  /* 0x0000e000ff047b82 */ /* 0x000e260000000a00 */
[----:B----4-:R-:W-:-:S05]  /*00d0*/  IMAD.WIDE R6, R13, 0x4, R2 ;  /* 0x000000040d067825 */ /* 0x010fca00078e0202 */
[----:B--2---:R-:W2:Y:S01]  /*00e0*/  LDG.E R17, desc[UR4][R6.64] ;  /* 0x0000000406117981 */ /* 0x004ea2000c1e1900 */
[----:B------:R-:W-:-:S05]  /*00f0*/  LEA R15, R16, R13, 0x8 ;  /* 0x0000000d100f7211 */ /* 0x000fca00078e40ff */
[----:B------:R-:W-:-:S04]  /*0100*/  IMAD.WIDE R10, R15, 0x4, R2 ;  /* 0x000000040f0a7825 */ /* 0x000fc800078e0202 */
[----:B0-----:R-:W-:-:S05]  /*0110*/  IMAD.WIDE R8, R13, 0x4, R4 ;  /* 0x000000040d087825 */ /* 0x001fca00078e0204 */
[----:B--2---:R-:W-:Y:S04]  /*0120*/  STG.E desc[UR4][R8.64], R17 ;  /* 0x0000001108007986 */ /* 0x004fe8000c101904 */
[----:B------:R-:W2:Y:S01]  /*0130*/  LDG.E R11, desc[UR4][R10.64] ;  /* 0x000000040a0b7981 */ /* 0x000ea2000c1e1900 */
[----:B------:R-:W-:Y:S01]  /*0140*/  LEA R19, R16, R13, 0x9 ;  /* 0x0000000d10137211 */ /* 0x000fe200078e48ff */
[----:B------:R-:W-:-:S04]  /*0150*/  IMAD.WIDE R12, R15, 0x4, R4 ;  /* 0x000000040f0c7825 */ /* 0x000fc800078e0204 */
[C---:B------:R-:W-:Y:S01]  /*0160*/  IMAD.WIDE R14, R19.reuse, 0x4, R2 ;  /* 0x00000004130e7825 */ /* 0x040fe200078e0202 */
[----:B------:R-:W-:Y:S01]  /*0170*/  LEA R21, R16, R19, 0x8 ;  /* 0x0000001310157211 */ /* 0x000fe200078e40ff */
[----:B--2---:R-:W-:Y:S04]  /*0180*/  STG.E desc[UR4][R12.64], R11 ;  /* 0x0000000b0c007986 */ /* 0x004fe8000c101904 */
[----:B------:R-:W2:Y:S01]  /*0190*/  LDG.E R15, desc[UR4][R14.64] ;  /* 0x000000040e0f7981 */ /* 0x000ea2000c1e1900 */
[----:B------:R-:W-:-:S04]  /*01a0*/  IMAD.WIDE R6, R19, 0x4, R4 ;  /* 0x0000000413067825 */ /* 0x000fc800078e0204 */
[C---:B------:R-:W-:Y:S01]  /*01b0*/  IMAD.WIDE R2, R21.reuse, 0x4, R2 ;  /* 0x0000000415027825 */ /* 0x040fe200078e0202 */
[----:B--2---:R-:W-:Y:S05]  /*01c0*/  STG.E desc[UR4][R6.64], R15 ;  /* 0x0000000f06007986 */ /* 0x004fea000c101904 */
[----:B------:R-:W2:Y:S01]  /*01d0*/  LDG.E R3, desc[UR4][R2.64] ;  /* 0x0000000402037981 */ /* 0x000ea2000c1e1900 */
[----:B------:R-:W-:-:S05]  /*01e0*/  IMAD.WIDE R4, R21, 0x4, R4 ;  /* 0x0000000415047825 */ /* 0x000fca00078e0204 */
[----:B--2---:R-:W-:Y:S01]  /*01f0*/  STG.E desc[UR4][R4.64], R3 ;  /* 0x0000000304007986 */ /* 0x004fe2000c101904 */
[----:B------:R-:W-:Y:S05]  /*0200*/  EXIT ;  /* 0x000000000000794d */ /* 0x000fea0003800000 */
.L_x_2:
        /* <DEDUP_REMOVED lines=15> */
.L_x_5:


//--------------------- .nv.shared._Z18transposeCoalescedPfS_ --------------------------
	.section	.nv.shared._Z18transposeCoalescedPfS_,"aw",@nobits
	.sectionflags	@""
	.align	4
.nv.shared._Z18transposeCoalescedPfS_:
	.zero		5248


//--------------------- .nv.shared.reserved.0     --------------------------
	.section	.nv.shared.reserved.0,"aw",@nobits
	.weak		__nv_reservedSMEM_offset_0_alias
	.size		__nv_reservedSMEM_offset_0_alias, 0, 64
	.other		__nv_reservedSMEM_offset_0_alias,@"STO_CUDA_RESERVED_SHARED STV_DEFAULT"
__nv_reservedSMEM_offset_0_alias:
	.zero		0
	.zero		64


//--------------------- .nv.constant0._Z18transposeCoalescedPfS_ --------------------------
	.section	.nv.constant0._Z18transposeCoalescedPfS_,"a",@progbits
	.sectionflags	@""
	.align	4
.nv.constant0._Z18transposeCoalescedPfS_:
	.zero		912


//--------------------- .nv.constant0._Z14transposeNaivePfPKf --------------------------
	.section	.nv.constant0._Z14transposeNaivePfPKf,"a",@progbits
	.sectionflags	@""
	.align	4
.nv.constant0._Z14transposeNaivePfPKf:
	.zero		912


//--------------------- .nv.constant0._Z4copyPfPKf --------------------------
	.section	.nv.constant0._Z4copyPfPKf,"a",@progbits
	.sectionflags	@""
	.align	4
.nv.constant0._Z4copyPfPKf:
	.zero		912


//--------------------- SYMBOLS --------------------------

	.type		.nv.reservedSmem.offset0,@object
	.size		.nv.reservedSmem.offset0,0x4
	.type		.nv.reservedSmem.cap,@object
	.size		.nv.reservedSmem.cap,0x4
